//
// Generated by NVIDIA NVVM Compiler
//
// Compiler Build ID: CL-36424714
// Cuda compilation tools, release 13.0, V13.0.88
// Based on NVVM 20.0.0
//

.version 9.0
.target sm_100
.address_size 64

	// .globl	_Z18tensor_log2_kernelPfS_
.global .align 4 .b8 self[256];
.global .align 4 .b8 ln_val[256];
.global .align 4 .b8 result[256];

.visible .entry _Z18tensor_log2_kernelPfS_(
	.param .u64 .ptr .align 1 _Z18tensor_log2_kernelPfS__param_0,
	.param .u64 .ptr .align 1 _Z18tensor_log2_kernelPfS__param_1
)
{
	.reg .pred 	%p<4>;
	.reg .b32 	%r<11>;
	.reg .b32 	%f<5>;
	.reg .b64 	%rd<19>;

	ld.param.u64 	%rd1, [_Z18tensor_log2_kernelPfS__param_0];
	ld.param.u64 	%rd2, [_Z18tensor_log2_kernelPfS__param_1];
	mov.u32 	%r3, %tid.y;
	mov.u32 	%r4, %ctaid.y;
	mov.u32 	%r5, %ntid.y;
	mad.lo.s32 	%r1, %r4, %r5, %r3;
	mov.u32 	%r6, %tid.x;
	mov.u32 	%r7, %ctaid.x;
	mov.u32 	%r8, %ntid.x;
	mad.lo.s32 	%r2, %r7, %r8, %r6;
	setp.gt.u32 	%p1, %r1, 7;
	setp.gt.s32 	%p2, %r2, 7;
	or.pred  	%p3, %p1, %p2;
	@%p3 bra 	$L__BB0_2;
	cvta.to.global.u64 	%rd3, %rd1;
	cvta.to.global.u64 	%rd4, %rd2;
	shl.b32 	%r9, %r1, 3;
	add.s32 	%r10, %r9, %r2;
	mul.wide.s32 	%rd5, %r10, 4;
	add.s64 	%rd6, %rd3, %rd5;
	ld.global.f32 	%f1, [%rd6];
	mul.wide.u32 	%rd7, %r1, 32;
	mov.u64 	%rd8, self;
	add.s64 	%rd9, %rd8, %rd7;
	mul.wide.s32 	%rd10, %r2, 4;
	add.s64 	%rd11, %rd9, %rd10;
	st.global.f32 	[%rd11], %f1;
	lg2.approx.f32 	%f2, %f1;
	mul.f32 	%f3, %f2, 0f3F317218;
	mov.u64 	%rd12, ln_val;
	add.s64 	%rd13, %rd12, %rd7;
	add.s64 	%rd14, %rd13, %rd10;
	st.global.f32 	[%rd14], %f3;
	mul.f32 	%f4, %f3, 0f3FB8AA3B;
	mov.u64 	%rd15, result;
	add.s64 	%rd16, %rd15, %rd7;
	add.s64 	%rd17, %rd16, %rd10;
	st.global.f32 	[%rd17], %f4;
	add.s64 	%rd18, %rd4, %rd5;
	st.global.f32 	[%rd18], %f4;
$L__BB0_2:
	ret;

}


// ===== COMPILED SASS (sm_100) =====

	.target	sm_100

	.elftype	@"ET_EXEC"


//--------------------- .note.nv.tkinfo           --------------------------
	.section	.note.nv.tkinfo,"",@"SHT_NOTE"
	.sectionflags	@"SHF_NOTE_NV_TKINFO"
	.tkinfo
        /*0018*/ 	.word	0x00000002
        /*0030*/ 	.string	""
        /*0030*/ 	.string	"ptxas"
        /*0030*/ 	.string	"Cuda compilation tools, release 13.0, V13.0.88"
        /*0030*/ 	.string	"Build cuda_13.0.r13.0/compiler.36424714_0"
        /*0030*/ 	.string	"-arch sm_100 -m 64 "



//--------------------- .note.nv.cuinfo           --------------------------
	.section	.note.nv.cuinfo,"",@"SHT_NOTE"
	.sectionflags	@"SHF_NOTE_NV_CUINFO"
        /*0018*/ 	.short	0x0002
        /*001a*/ 	.short	0x0064
        /*001c*/ 	.short	0x0082
	.zero		2


//--------------------- .nv.info                  --------------------------
	.section	.nv.info,"",@"SHT_CUDA_INFO"
	.align	4


	//----- nvinfo : EIATTR_REGCOUNT
	.align		4
        /*0000*/ 	.byte	0x04, 0x2f
        /*0002*/ 	.short	(.L_4 - .L_3)
	.align		4
.L_3:
        /*0004*/ 	.word	index@(_Z18tensor_log2_kernelPfS_)
        /*0008*/ 	.word	0x00000014


	//----- nvinfo : EIATTR_FRAME_SIZE
	.align		4
.L_4:
        /*000c*/ 	.byte	0x04, 0x11
        /*000e*/ 	.short	(.L_6 - .L_5)
	.align		4
.L_5:
        /*0010*/ 	.word	index@(_Z18tensor_log2_kernelPfS_)
        /*0014*/ 	.word	0x00000000


	//----- nvinfo : EIATTR_MIN_STACK_SIZE
	.align		4
.L_6:
        /*0018*/ 	.byte	0x04, 0x12
        /*001a*/ 	.short	(.L_8 - .L_7)
	.align		4
.L_7:
        /*001c*/ 	.word	index@(_Z18tensor_log2_kernelPfS_)
        /*0020*/ 	.word	0x00000000
.L_8:


//--------------------- .nv.compat                --------------------------
	.section	.nv.compat,"",@"SHT_CUDA_COMPAT_INFO"
	.align	4
        /*0000*/ 	.byte	0x02, 0x09, 0x00, 0x00, 0x02, 0x02, 0x01, 0x00, 0x02, 0x05, 0x05, 0x00, 0x03, 0x07, 0x01, 0x01
        /*0010*/ 	.byte	0x02, 0x03, 0x00, 0x00, 0x02, 0x06, 0x01, 0x00, 0x04, 0x0b, 0x08, 0x00, 0x01, 0x00, 0x00, 0x00
        /*0020*/ 	.byte	0x00, 0x00, 0x00, 0x00


//--------------------- .nv.info._Z18tensor_log2_kernelPfS_ --------------------------
	.section	.nv.info._Z18tensor_log2_kernelPfS_,"",@"SHT_CUDA_INFO"
	.sectionflags	@""
	.align	4


	//----- nvinfo : EIATTR_CUDA_API_VERSION
	.align		4
        /*0000*/ 	.byte	0x04, 0x37
        /*0002*/ 	.short	(.L_10 - .L_9)
.L_9:
        /*0004*/ 	.word	0x00000082


	//----- nvinfo : EIATTR_KPARAM_INFO
	.align		4
.L_10:
        /*0008*/ 	.byte	0x04, 0x17
        /*000a*/ 	.short	(.L_12 - .L_11)
.L_11:
        /*000c*/ 	.word	0x00000000
        /*0010*/ 	.short	0x0001
        /*0012*/ 	.short	0x0008
        /*0014*/ 	.byte	0x00, 0xf5, 0x21, 0x00


	//----- nvinfo : EIATTR_KPARAM_INFO
	.align		4
.L_12:
        /*0018*/ 	.byte	0x04, 0x17
        /*001a*/ 	.short	(.L_14 - .L_13)
.L_13:
        /*001c*/ 	.word	0x00000000
        /*0020*/ 	.short	0x0000
        /*0022*/ 	.short	0x0000
        /*0024*/ 	.byte	0x00, 0xf5, 0x21, 0x00


	//----- nvinfo : EIATTR_SPARSE_MMA_MASK
	.align		4
.L_14:
        /*0028*/ 	.byte	0x03, 0x50
        /*002a*/ 	.short	0x0000


	//----- nvinfo : EIATTR_MAXREG_COUNT
	.align		4
        /*002c*/ 	.byte	0x03, 0x1b
        /*002e*/ 	.short	0x00ff


	//----- nvinfo : EIATTR_MERCURY_ISA_VERSION
	.align		4
        /*0030*/ 	.byte	0x03, 0x5f
        /*0032*/ 	.short	0x0101


	//----- nvinfo : EIATTR_VRC_CTA_INIT_COUNT
	.align		4
        /*0034*/ 	.byte	0x02, 0x4a
	.zero		1
	.zero		1


	//----- nvinfo : EIATTR_EXIT_INSTR_OFFSETS
	.align		4
        /*0038*/ 	.byte	0x04, 0x1c
        /*003a*/ 	.short	(.L_16 - .L_15)


	//   ....[0]....
.L_15:
        /*003c*/ 	.word	0x000000b0


	//   ....[1]....
        /*0040*/ 	.word	0x00000260


	//----- nvinfo : EIATTR_CBANK_PARAM_SIZE
	.align		4
.L_16:
        /*0044*/ 	.byte	0x03, 0x19
        /*0046*/ 	.short	0x0010


	//----- nvinfo : EIATTR_PARAM_CBANK
	.align		4
        /*0048*/ 	.byte	0x04, 0x0a
        /*004a*/ 	.short	(.L_18 - .L_17)
	.align		4
.L_17:
        /*004c*/ 	.word	index@(.nv.constant0._Z18tensor_log2_kernelPfS_)
        /*0050*/ 	.short	0x0380
        /*0052*/ 	.short	0x0010


	//----- nvinfo : EIATTR_SW_WAR
	.align		4
.L_18:
        /*0054*/ 	.byte	0x04, 0x36
        /*0056*/ 	.short	(.L_20 - .L_19)
.L_19:
        /*0058*/ 	.word	0x00000008
.L_20:


//--------------------- .nv.callgraph             --------------------------
	.section	.nv.callgraph,"",@"SHT_CUDA_CALLGRAPH"
	.align	4
	.sectionentsize	8
	.align		4
        /*0000*/ 	.word	0x00000000
	.align		4
        /*0004*/ 	.word	0xffffffff
	.align		4
        /*0008*/ 	.word	0x00000000
	.align		4
        /*000c*/ 	.word	0xfffffffe
	.align		4
        /*0010*/ 	.word	0x00000000
	.align		4
        /*0014*/ 	.word	0xfffffffd
	.align		4
        /*0018*/ 	.word	0x00000000
	.align		4
        /*001c*/ 	.word	0xfffffffc


//--------------------- .nv.constant4             --------------------------
	.section	.nv.constant4,"a",@progbits
	.align	8
	.align		8
.nv.constant4:
        /*0000*/ 	.dword	self
	.align		8
        /*0008*/ 	.dword	ln_val
	.align		8
        /*0010*/ 	.dword	result


//--------------------- .text._Z18tensor_log2_kernelPfS_ --------------------------
	.section	.text._Z18tensor_log2_kernelPfS_,"ax",@progbits
	.align	128
        .global         _Z18tensor_log2_kernelPfS_
        .type           _Z18tensor_log2_kernelPfS_,@function
        .size           _Z18tensor_log2_kernelPfS_,(.L_x_1 - _Z18tensor_log2_kernelPfS_)
        .other          _Z18tensor_log2_kernelPfS_,@"STO_CUDA_ENTRY STV_DEFAULT"
_Z18tensor_log2_kernelPfS_:
.text._Z18tensor_log2_kernelPfS_:
[----:B------:R-:W-:Y:S01]  /*0000*/  LDC R1, c[0x0][0x37c] ;  /* 0x0000df00ff017b82 */ /* 0x000fe20000000800 */
[----:B------:R-:W0:Y:S07]  /*0010*/  S2R R2, SR_TID.X ;  /* 0x0000000000027919 */ /* 0x000e2e0000002100 */
[----:B------:R-:W1:Y:S01]  /*0020*/  LDC R0, c[0x0][0x364] ;  /* 0x0000d900ff007b82 */ /* 0x000e620000000800 */
[----:B------:R-:W1:Y:S07]  /*0030*/  S2R R3, SR_TID.Y ;  /* 0x0000000000037919 */ /* 0x000e6e0000002200 */
[----:B------:R-:W0:Y:S08]  /*0040*/  S2UR UR5, SR_CTAID.X ;  /* 0x00000000000579c3 */ /* 0x000e300000002500 */
[----:B------:R-:W0:Y:S08]  /*0050*/  LDC R5, c[0x0][0x360] ;  /* 0x0000d800ff057b82 */ /* 0x000e300000000800 */
[----:B------:R-:W1:Y:S01]  /*0060*/  S2UR UR4, SR_CTAID.Y ;  /* 0x00000000000479c3 */ /* 0x000e620000002600 */
[----:B0-----:R-:W-:-:S05]  /*0070*/  IMAD R2, R5, UR5, R2 ;  /* 0x0000000505027c24 */ /* 0x001fca000f8e0202 */
[----:B------:R-:W-:Y:S01]  /*0080*/  ISETP.GT.AND P0, PT, R2, 0x7, PT ;  /* 0x000000070200780c */ /* 0x000fe20003f04270 */
[----:B-1----:R-:W-:-:S05]  /*0090*/  IMAD R3, R0, UR4, R3 ;  /* 0x0000000400037c24 */ /* 0x002fca000f8e0203 */
[----:B------:R-:W-:-:S13]  /*00a0*/  ISETP.GT.U32.OR P0, PT, R3, 0x7, P0 ;  /* 0x000000070300780c */ /* 0x000fda0000704470 */
[----:B------:R-:W-:Y:S05]  /*00b0*/  @P0 EXIT ;  /* 0x000000000000094d */ /* 0x000fea0003800000 */
[----:B------:R-:W0:Y:S01]  /*00c0*/  LDC.64 R4, c[0x0][0x380] ;  /* 0x0000e000ff047b82 */ /* 0x000e220000000a00 */
[----:B------:R-:W1:Y:S01]  /*00d0*/  LDCU.64 UR4, c[0x0][0x358] ;  /* 0x00006b00ff0477ac */ /* 0x000e620008000a00 */
[----:B------:R-:W-:-:S06]  /*00e0*/  LEA R0, R3, R2, 0x3 ;  /* 0x0000000203007211 */ /* 0x000fcc00078e18ff */
[----:B------:R-:W2:Y:S08]  /*00f0*/  LDC.64 R6, c[0x4][RZ] ;  /* 0x01000000ff067b82 */ /* 0x000eb00000000a00 */
[----:B------:R-:W3:Y:S01]  /*0100*/  LDC.64 R8, c[0x4][0x8] ;  /* 0x01000200ff087b82 */ /* 0x000ee20000000a00 */
[----:B0-----:R-:W-:-:S07]  /*0110*/  IMAD.WIDE R4, R0, 0x4, R4 ;  /* 0x0000000400047825 */ /* 0x001fce00078e0204 */
[----:B------:R-:W0:Y:S01]  /*0120*/  LDC.64 R10, c[0x4][0x10] ;  /* 0x01000400ff0a7b82 */ /* 0x000e220000000a00 */
[----:B-1----:R3:W4:Y:S01]  /*0130*/  LDG.E R15, desc[UR4][R4.64] ;  /* 0x00000004040f7981 */ /* 0x002722000c1e1900 */
[----:B--2---:R-:W-:-:S06]  /*0140*/  IMAD.WIDE.U32 R6, R3, 0x20, R6 ;  /* 0x0000002003067825 */ /* 0x004fcc00078e0006 */
[----:B------:R-:W1:Y:S01]  /*0150*/  LDC.64 R12, c[0x0][0x388] ;  /* 0x0000e200ff0c7b82 */ /* 0x000e620000000a00 */
[----:B------:R-:W-:-:S04]  /*0160*/  IMAD.WIDE R6, R2, 0x4, R6 ;  /* 0x0000000402067825 */ /* 0x000fc800078e0206 */
[----:B---3--:R-:W-:-:S04]  /*0170*/  IMAD.WIDE.U32 R4, R3, 0x20, R8 ;  /* 0x0000002003047825 */ /* 0x008fc800078e0008 */
[----:B------:R-:W-:-:S04]  /*0180*/  IMAD.WIDE R4, R2, 0x4, R4 ;  /* 0x0000000402047825 */ /* 0x000fc800078e0204 */
[----:B0-----:R-:W-:-:S04]  /*0190*/  IMAD.WIDE.U32 R8, R3, 0x20, R10 ;  /* 0x0000002003087825 */ /* 0x001fc800078e000a */
[----:B------:R-:W-:-:S04]  /*01a0*/  IMAD.WIDE R8, R2, 0x4, R8 ;  /* 0x0000000402087825 */ /* 0x000fc800078e0208 */
[----:B-1----:R-:W-:Y:S01]  /*01b0*/  IMAD.WIDE R2, R0, 0x4, R12 ;  /* 0x0000000400027825 */ /* 0x002fe200078e020c */
[----:B----4-:R-:W-:Y:S01]  /*01c0*/  FSETP.GEU.AND P0, PT, |R15|, 1.175494350822287508e-38, PT ;  /* 0x008000000f00780b */ /* 0x010fe20003f0e200 */
[----:B------:R0:W-:-:S12]  /*01d0*/  STG.E desc[UR4][R6.64], R15 ;  /* 0x0000000f06007986 */ /* 0x0001d8000c101904 */
[----:B0-----:R-:W-:-:S04]  /*01e0*/  @!P0 FMUL R15, R15, 16777216 ;  /* 0x4b8000000f0f8820 */ /* 0x001fc80000400000 */
[----:B------:R-:W0:Y:S02]  /*01f0*/  MUFU.LG2 R14, R15 ;  /* 0x0000000f000e7308 */ /* 0x000e240000000c00 */
[----:B0-----:R-:W-:-:S04]  /*0200*/  @!P0 FADD R14, R14, -24 ;  /* 0xc1c000000e0e8421 */ /* 0x001fc80000000000 */
[----:B------:R-:W-:-:S04]  /*0210*/  FMUL R11, R14, 0.69314718246459960938 ;  /* 0x3f3172180e0b7820 */ /* 0x000fc80000400000 */
[----:B------:R-:W-:Y:S01]  /*0220*/  FMUL R17, R11, 1.4426950216293334961 ;  /* 0x3fb8aa3b0b117820 */ /* 0x000fe20000400000 */
[----:B------:R-:W-:Y:S04]  /*0230*/  STG.E desc[UR4][R4.64], R11 ;  /* 0x0000000b04007986 */ /* 0x000fe8000c101904 */
[----:B------:R-:W-:Y:S04]  /*0240*/  STG.E desc[UR4][R8.64], R17 ;  /* 0x0000001108007986 */ /* 0x000fe8000c101904 */
[----:B------:R-:W-:Y:S01]  /*0250*/  STG.E desc[UR4][R2.64], R17 ;  /* 0x0000001102007986 */ /* 0x000fe2000c101904 */
[----:B------:R-:W-:Y:S05]  /*0260*/  EXIT ;  /* 0x000000000000794d */ /* 0x000fea0003800000 */
.L_x_0:
[----:B------:R-:W-:-:S00]  /*0270*/  BRA `(.L_x_0) ;  /* 0xfffffffc00fc7947 */ /* 0x000fc0000383ffff */
[----:B------:R-:W-:-:S00]  /*0280*/  NOP ;  /* 0x0000000000007918 */ /* 0x000fc00000000000 */
[----:B------:R-:W-:-:S00]  /*0290*/  NOP ;  /* 0x0000000000007918 */ /* 0x000fc00000000000 */
[----:B------:R-:W-:-:S00]  /*02a0*/  NOP ;  /* 0x0000000000007918 */ /* 0x000fc00000000000 */
[----:B------:R-:W-:-:S00]  /*02b0*/  NOP ;  /* 0x0000000000007918 */ /* 0x000fc00000000000 */
[----:B------:R-:W-:-:S00]  /*02c0*/  NOP ;  /* 0x0000000000007918 */ /* 0x000fc00000000000 */
[----:B------:R-:W-:-:S00]  /*02d0*/  NOP ;  /* 0x0000000000007918 */ /* 0x000fc00000000000 */
[----:B------:R-:W-:-:S00]  /*02e0*/  NOP ;  /* 0x0000000000007918 */ /* 0x000fc00000000000 */
[----:B------:R-:W-:-:S00]  /*02f0*/  NOP ;  /* 0x0000000000007918 */ /* 0x000fc00000000000 */
.L_x_1:


//--------------------- .nv.shared.reserved.0     --------------------------
	.section	.nv.shared.reserved.0,"aw",@nobits
	.weak		__nv_reservedSMEM_offset_0_alias
	.size		__nv_reservedSMEM_offset_0_alias, 0, 64
	.other		__nv_reservedSMEM_offset_0_alias,@"STO_CUDA_RESERVED_SHARED STV_DEFAULT"
__nv_reservedSMEM_offset_0_alias:
	.zero		0
	.zero		64


//--------------------- .nv.global                --------------------------
	.section	.nv.global,"aw",@nobits
	.align	4
.nv.global:
	.type		result,@object
	.size		result,(self - result)
result:
	.zero		256
	.type		self,@object
	.size		self,(ln_val - self)
self:
	.zero		256
	.type		ln_val,@object
	.size		ln_val,(.L_1 - ln_val)
ln_val:
	.zero		256
.L_1:


//--------------------- .nv.constant0._Z18tensor_log2_kernelPfS_ --------------------------
	.section	.nv.constant0._Z18tensor_log2_kernelPfS_,"a",@progbits
	.sectionflags	@""
	.align	4
.nv.constant0._Z18tensor_log2_kernelPfS_:
	.zero		912


//--------------------- SYMBOLS --------------------------

	.type		.nv.reservedSmem.offset0,@object
	.size		.nv.reservedSmem.offset0,0x4
